//
// Generated by NVIDIA NVVM Compiler
//
// Compiler Build ID: CL-36424714
// Cuda compilation tools, release 13.0, V13.0.88
// Based on NVVM 20.0.0
//

.version 9.0
.target sm_100
.address_size 64

	// .globl	_Z20gameOfLifeStepKerneliiPiS_

.visible .entry _Z20gameOfLifeStepKerneliiPiS_(
	.param .u32 _Z20gameOfLifeStepKerneliiPiS__param_0,
	.param .u32 _Z20gameOfLifeStepKerneliiPiS__param_1,
	.param .u64 .ptr .align 1 _Z20gameOfLifeStepKerneliiPiS__param_2,
	.param .u64 .ptr .align 1 _Z20gameOfLifeStepKerneliiPiS__param_3
)
{
	.reg .pred 	%p<6>;
	.reg .b32 	%r<43>;
	.reg .b64 	%rd<35>;

	ld.param.u32 	%r8, [_Z20gameOfLifeStepKerneliiPiS__param_0];
	ld.param.u32 	%r7, [_Z20gameOfLifeStepKerneliiPiS__param_1];
	ld.param.u64 	%rd2, [_Z20gameOfLifeStepKerneliiPiS__param_2];
	ld.param.u64 	%rd3, [_Z20gameOfLifeStepKerneliiPiS__param_3];
	mov.u32 	%r9, %ntid.x;
	mov.u32 	%r10, %ctaid.x;
	mov.u32 	%r11, %tid.x;
	mov.u32 	%r12, %ntid.y;
	mov.u32 	%r13, %ctaid.y;
	mov.u32 	%r14, %tid.y;
	mad.lo.s32 	%r15, %r12, %r13, %r14;
	mov.u32 	%r16, %nctaid.x;
	mad.lo.s32 	%r17, %r15, %r16, %r10;
	mad.lo.s32 	%r1, %r17, %r9, %r11;
	mul.lo.s32 	%r18, %r7, %r8;
	setp.ge.s32 	%p1, %r1, %r18;
	@%p1 bra 	$L__BB0_6;
	cvta.to.global.u64 	%rd4, %rd2;
	add.s32 	%r19, %r7, 2;
	add.s32 	%r20, %r1, %r19;
	div.s32 	%r21, %r1, %r7;
	shl.b32 	%r22, %r21, 1;
	add.s32 	%r23, %r20, %r22;
	add.s32 	%r24, %r23, 1;
	cvt.s64.s32 	%rd5, %r19;
	cvt.s64.s32 	%rd6, %r22;
	cvt.s64.s32 	%rd7, %r1;
	cvt.s64.s32 	%rd8, %r7;
	add.s64 	%rd9, %rd7, %rd8;
	add.s64 	%rd10, %rd9, %rd6;
	add.s64 	%rd1, %rd10, 1;
	sub.s64 	%rd11, %rd1, %rd5;
	shl.b64 	%rd12, %rd11, 2;
	add.s64 	%rd13, %rd4, %rd12;
	ld.global.u32 	%r25, [%rd13+8];
	add.s64 	%rd14, %rd1, %rd5;
	shl.b64 	%rd15, %rd14, 2;
	add.s64 	%rd16, %rd4, %rd15;
	ld.global.u32 	%r26, [%rd16+8];
	add.s32 	%r27, %r26, %r25;
	shl.b64 	%rd17, %rd10, 2;
	add.s64 	%rd18, %rd4, %rd17;
	ld.global.u32 	%r28, [%rd18+8];
	add.s32 	%r29, %r27, %r28;
	ld.global.u32 	%r30, [%rd18+16];
	add.s32 	%r31, %r29, %r30;
	add.s32 	%r32, %r7, 3;
	cvt.s64.s32 	%rd19, %r32;
	sub.s64 	%rd20, %rd1, %rd19;
	shl.b64 	%rd21, %rd20, 2;
	add.s64 	%rd22, %rd4, %rd21;
	ld.global.u32 	%r33, [%rd22+8];
	add.s32 	%r34, %r31, %r33;
	add.s64 	%rd23, %rd1, %rd19;
	shl.b64 	%rd24, %rd23, 2;
	add.s64 	%rd25, %rd4, %rd24;
	ld.global.u32 	%r35, [%rd25+8];
	add.s32 	%r36, %r34, %r35;
	sub.s32 	%r37, %r23, %r7;
	mul.wide.s32 	%rd26, %r37, 4;
	add.s64 	%rd27, %rd4, %rd26;
	ld.global.u32 	%r38, [%rd27];
	add.s32 	%r39, %r36, %r38;
	cvt.s64.s32 	%rd28, %r24;
	add.s64 	%rd29, %rd8, %rd28;
	shl.b64 	%rd30, %rd29, 2;
	add.s64 	%rd31, %rd4, %rd30;
	ld.global.u32 	%r40, [%rd31+4];
	add.s32 	%r2, %r39, %r40;
	ld.global.u32 	%r42, [%rd18+12];
	setp.eq.s32 	%p2, %r42, 0;
	@%p2 bra 	$L__BB0_4;
	setp.ne.s32 	%p3, %r42, 1;
	@%p3 bra 	$L__BB0_5;
	and.b32  	%r41, %r2, -2;
	setp.eq.s32 	%p5, %r41, 2;
	selp.u32 	%r42, 1, 0, %p5;
	bra.uni 	$L__BB0_5;
$L__BB0_4:
	setp.eq.s32 	%p4, %r2, 3;
	selp.u32 	%r42, 1, 0, %p4;
$L__BB0_5:
	cvta.to.global.u64 	%rd32, %rd3;
	shl.b64 	%rd33, %rd1, 2;
	add.s64 	%rd34, %rd32, %rd33;
	st.global.u32 	[%rd34+8], %r42;
$L__BB0_6:
	ret;

}


// ===== COMPILED SASS (sm_100) =====

	.target	sm_100

	.elftype	@"ET_EXEC"


//--------------------- .note.nv.tkinfo           --------------------------
	.section	.note.nv.tkinfo,"",@"SHT_NOTE"
	.sectionflags	@"SHF_NOTE_NV_TKINFO"
	.tkinfo
        /*0018*/ 	.word	0x00000002
        /*0030*/ 	.string	""
        /*0030*/ 	.string	"ptxas"
        /*0030*/ 	.string	"Cuda compilation tools, release 13.0, V13.0.88"
        /*0030*/ 	.string	"Build cuda_13.0.r13.0/compiler.36424714_0"
        /*0030*/ 	.string	"-arch sm_100 -m 64 "



//--------------------- .note.nv.cuinfo           --------------------------
	.section	.note.nv.cuinfo,"",@"SHT_NOTE"
	.sectionflags	@"SHF_NOTE_NV_CUINFO"
        /*0018*/ 	.short	0x0002
        /*001a*/ 	.short	0x0064
        /*001c*/ 	.short	0x0082
	.zero		2


//--------------------- .nv.info                  --------------------------
	.section	.nv.info,"",@"SHT_CUDA_INFO"
	.align	4


	//----- nvinfo : EIATTR_REGCOUNT
	.align		4
        /*0000*/ 	.byte	0x04, 0x2f
        /*0002*/ 	.short	(.L_1 - .L_0)
	.align		4
.L_0:
        /*0004*/ 	.word	index@(_Z20gameOfLifeStepKerneliiPiS_)
        /*0008*/ 	.word	0x00000019


	//----- nvinfo : EIATTR_FRAME_SIZE
	.align		4
.L_1:
        /*000c*/ 	.byte	0x04, 0x11
        /*000e*/ 	.short	(.L_3 - .L_2)
	.align		4
.L_2:
        /*0010*/ 	.word	index@(_Z20gameOfLifeStepKerneliiPiS_)
        /*0014*/ 	.word	0x00000000


	//----- nvinfo : EIATTR_MIN_STACK_SIZE
	.align		4
.L_3:
        /*0018*/ 	.byte	0x04, 0x12
        /*001a*/ 	.short	(.L_5 - .L_4)
	.align		4
.L_4:
        /*001c*/ 	.word	index@(_Z20gameOfLifeStepKerneliiPiS_)
        /*0020*/ 	.word	0x00000000
.L_5:


//--------------------- .nv.compat                --------------------------
	.section	.nv.compat,"",@"SHT_CUDA_COMPAT_INFO"
	.align	4
        /*0000*/ 	.byte	0x02, 0x09, 0x00, 0x00, 0x02, 0x02, 0x01, 0x00, 0x02, 0x05, 0x05, 0x00, 0x03, 0x07, 0x01, 0x01
        /*0010*/ 	.byte	0x02, 0x03, 0x00, 0x00, 0x02, 0x06, 0x01, 0x00, 0x04, 0x0b, 0x08, 0x00, 0x09, 0x00, 0x00, 0x00
        /*0020*/ 	.byte	0x00, 0x00, 0x00, 0x00


//--------------------- .nv.info._Z20gameOfLifeStepKerneliiPiS_ --------------------------
	.section	.nv.info._Z20gameOfLifeStepKerneliiPiS_,"",@"SHT_CUDA_INFO"
	.sectionflags	@""
	.align	4


	//----- nvinfo : EIATTR_CUDA_API_VERSION
	.align		4
        /*0000*/ 	.byte	0x04, 0x37
        /*0002*/ 	.short	(.L_7 - .L_6)
.L_6:
        /*0004*/ 	.word	0x00000082


	//----- nvinfo : EIATTR_KPARAM_INFO
	.align		4
.L_7:
        /*0008*/ 	.byte	0x04, 0x17
        /*000a*/ 	.short	(.L_9 - .L_8)
.L_8:
        /*000c*/ 	.word	0x00000000
        /*0010*/ 	.short	0x0003
        /*0012*/ 	.short	0x0010
        /*0014*/ 	.byte	0x00, 0xf5, 0x21, 0x00


	//----- nvinfo : EIATTR_KPARAM_INFO
	.align		4
.L_9:
        /*0018*/ 	.byte	0x04, 0x17
        /*001a*/ 	.short	(.L_11 - .L_10)
.L_10:
        /*001c*/ 	.word	0x00000000
        /*0020*/ 	.short	0x0002
        /*0022*/ 	.short	0x0008
        /*0024*/ 	.byte	0x00, 0xf5, 0x21, 0x00


	//----- nvinfo : EIATTR_KPARAM_INFO
	.align		4
.L_11:
        /*0028*/ 	.byte	0x04, 0x17
        /*002a*/ 	.short	(.L_13 - .L_12)
.L_12:
        /*002c*/ 	.word	0x00000000
        /*0030*/ 	.short	0x0001
        /*0032*/ 	.short	0x0004
        /*0034*/ 	.byte	0x00, 0xf0, 0x11, 0x00


	//----- nvinfo : EIATTR_KPARAM_INFO
	.align		4
.L_13:
        /*0038*/ 	.byte	0x04, 0x17
        /*003a*/ 	.short	(.L_15 - .L_14)
.L_14:
        /*003c*/ 	.word	0x00000000
        /*0040*/ 	.short	0x0000
        /*0042*/ 	.short	0x0000
        /*0044*/ 	.byte	0x00, 0xf0, 0x11, 0x00


	//----- nvinfo : EIATTR_SPARSE_MMA_MASK
	.align		4
.L_15:
        /*0048*/ 	.byte	0x03, 0x50
        /*004a*/ 	.short	0x0000


	//----- nvinfo : EIATTR_MAXREG_COUNT
	.align		4
        /*004c*/ 	.byte	0x03, 0x1b
        /*004e*/ 	.short	0x00ff


	//----- nvinfo : EIATTR_MERCURY_ISA_VERSION
	.align		4
        /*0050*/ 	.byte	0x03, 0x5f
        /*0052*/ 	.short	0x0101


	//----- nvinfo : EIATTR_VRC_CTA_INIT_COUNT
	.align		4
        /*0054*/ 	.byte	0x02, 0x4a
	.zero		1
	.zero		1


	//----- nvinfo : EIATTR_EXIT_INSTR_OFFSETS
	.align		4
        /*0058*/ 	.byte	0x04, 0x1c
        /*005a*/ 	.short	(.L_17 - .L_16)


	//   ....[0]....
.L_16:
        /*005c*/ 	.word	0x000000e0


	//   ....[1]....
        /*0060*/ 	.word	0x000006d0


	//----- nvinfo : EIATTR_CRS_STACK_SIZE
	.align		4
.L_17:
        /*0064*/ 	.byte	0x04, 0x1e
        /*0066*/ 	.short	(.L_19 - .L_18)
.L_18:
        /*0068*/ 	.word	0x00000000


	//----- nvinfo : EIATTR_CBANK_PARAM_SIZE
	.align		4
.L_19:
        /*006c*/ 	.byte	0x03, 0x19
        /*006e*/ 	.short	0x0018


	//----- nvinfo : EIATTR_PARAM_CBANK
	.align		4
        /*0070*/ 	.byte	0x04, 0x0a
        /*0072*/ 	.short	(.L_21 - .L_20)
	.align		4
.L_20:
        /*0074*/ 	.word	index@(.nv.constant0._Z20gameOfLifeStepKerneliiPiS_)
        /*0078*/ 	.short	0x0380
        /*007a*/ 	.short	0x0018


	//----- nvinfo : EIATTR_SW_WAR
	.align		4
.L_21:
        /*007c*/ 	.byte	0x04, 0x36
        /*007e*/ 	.short	(.L_23 - .L_22)
.L_22:
        /*0080*/ 	.word	0x00000008
.L_23:


//--------------------- .nv.callgraph             --------------------------
	.section	.nv.callgraph,"",@"SHT_CUDA_CALLGRAPH"
	.align	4
	.sectionentsize	8
	.align		4
        /*0000*/ 	.word	0x00000000
	.align		4
        /*0004*/ 	.word	0xffffffff
	.align		4
        /*0008*/ 	.word	0x00000000
	.align		4
        /*000c*/ 	.word	0xfffffffe
	.align		4
        /*0010*/ 	.word	0x00000000
	.align		4
        /*0014*/ 	.word	0xfffffffd
	.align		4
        /*0018*/ 	.word	0x00000000
	.align		4
        /*001c*/ 	.word	0xfffffffc


//--------------------- .text._Z20gameOfLifeStepKerneliiPiS_ --------------------------
	.section	.text._Z20gameOfLifeStepKerneliiPiS_,"ax",@progbits
	.align	128
        .global         _Z20gameOfLifeStepKerneliiPiS_
        .type           _Z20gameOfLifeStepKerneliiPiS_,@function
        .size           _Z20gameOfLifeStepKerneliiPiS_,(.L_x_4 - _Z20gameOfLifeStepKerneliiPiS_)
        .other          _Z20gameOfLifeStepKerneliiPiS_,@"STO_CUDA_ENTRY STV_DEFAULT"
_Z20gameOfLifeStepKerneliiPiS_:
.text._Z20gameOfLifeStepKerneliiPiS_:
[----:B------:R-:W-:Y:S01]  /*0000*/  LDC R1, c[0x0][0x37c] ;  /* 0x0000df00ff017b82 */ /* 0x000fe20000000800 */
[----:B------:R-:W0:Y:S01]  /*0010*/  S2R R0, SR_CTAID.Y ;  /* 0x0000000000007919 */ /* 0x000e220000002600 */
[----:B------:R-:W1:Y:S06]  /*0020*/  LDCU UR4, c[0x0][0x360] ;  /* 0x00006c00ff0477ac */ /* 0x000e6c0008000800 */
[----:B------:R-:W2:Y:S01]  /*0030*/  S2UR UR5, SR_CTAID.X ;  /* 0x00000000000579c3 */ /* 0x000ea20000002500 */
[----:B------:R-:W0:Y:S01]  /*0040*/  S2R R5, SR_TID.Y ;  /* 0x0000000000057919 */ /* 0x000e220000002200 */
[----:B------:R-:W0:Y:S01]  /*0050*/  LDCU UR6, c[0x0][0x364] ;  /* 0x00006c80ff0677ac */ /* 0x000e220008000800 */
[----:B------:R-:W1:Y:S05]  /*0060*/  S2R R7, SR_TID.X ;  /* 0x0000000000077919 */ /* 0x000e6a0000002100 */
[----:B------:R-:W2:Y:S08]  /*0070*/  LDC R9, c[0x0][0x370] ;  /* 0x0000dc00ff097b82 */ /* 0x000eb00000000800 */
[----:B------:R-:W3:Y:S01]  /*0080*/  LDC.64 R2, c[0x0][0x380] ;  /* 0x0000e000ff027b82 */ /* 0x000ee20000000a00 */
[----:B0-----:R-:W-:-:S04]  /*0090*/  IMAD R0, R0, UR6, R5 ;  /* 0x0000000600007c24 */ /* 0x001fc8000f8e0205 */
[----:B--2---:R-:W-:Y:S02]  /*00a0*/  IMAD R0, R0, R9, UR5 ;  /* 0x0000000500007e24 */ /* 0x004fe4000f8e0209 */
[----:B---3--:R-:W-:Y:S02]  /*00b0*/  IMAD R5, R3, R2, RZ ;  /* 0x0000000203057224 */ /* 0x008fe400078e02ff */
[----:B-1----:R-:W-:-:S05]  /*00c0*/  IMAD R0, R0, UR4, R7 ;  /* 0x0000000400007c24 */ /* 0x002fca000f8e0207 */
[----:B------:R-:W-:-:S13]  /*00d0*/  ISETP.GE.AND P0, PT, R0, R5, PT ;  /* 0x000000050000720c */ /* 0x000fda0003f06270 */
[----:B------:R-:W-:Y:S05]  /*00e0*/  @P0 EXIT ;  /* 0x000000000000094d */ /* 0x000fea0003800000 */
[----:B------:R-:W-:Y:S01]  /*00f0*/  IABS R7, R3 ;  /* 0x0000000300077213 */ /* 0x000fe20000000000 */
[----:B------:R-:W0:Y:S01]  /*0100*/  LDCU.64 UR6, c[0x0][0x388] ;  /* 0x00007100ff0677ac */ /* 0x000e220008000a00 */
[----:B------:R-:W-:Y:S02]  /*0110*/  SHF.R.S32.HI R11, RZ, 0x1f, R3 ;  /* 0x0000001fff0b7819 */ /* 0x000fe40000011403 */
[----:B------:R-:W1:Y:S01]  /*0120*/  I2F.RP R2, R7 ;  /* 0x0000000700027306 */ /* 0x000e620000209400 */
[----:B------:R-:W2:Y:S07]  /*0130*/  LDCU.64 UR4, c[0x0][0x358] ;  /* 0x00006b00ff0477ac */ /* 0x000eae0008000a00 */
[----:B-1----:R-:W1:Y:S02]  /*0140*/  MUFU.RCP R2, R2 ;  /* 0x0000000200027308 */ /* 0x002e640000001000 */
[----:B-1----:R-:W-:-:S06]  /*0150*/  VIADD R4, R2, 0xffffffe ;  /* 0x0ffffffe02047836 */ /* 0x002fcc0000000000 */
[----:B------:R1:W3:Y:S02]  /*0160*/  F2I.FTZ.U32.TRUNC.NTZ R5, R4 ;  /* 0x0000000400057305 */ /* 0x0002e4000021f000 */
[----:B-1----:R-:W-:Y:S02]  /*0170*/  IMAD.MOV.U32 R4, RZ, RZ, RZ ;  /* 0x000000ffff047224 */ /* 0x002fe400078e00ff */
[----:B---3--:R-:W-:-:S04]  /*0180*/  IMAD.MOV R6, RZ, RZ, -R5 ;  /* 0x000000ffff067224 */ /* 0x008fc800078e0a05 */
[----:B------:R-:W-:Y:S01]  /*0190*/  IMAD R9, R6, R7, RZ ;  /* 0x0000000706097224 */ /* 0x000fe200078e02ff */
[----:B------:R-:W-:-:S03]  /*01a0*/  IABS R6, R0 ;  /* 0x0000000000067213 */ /* 0x000fc60000000000 */
[----:B------:R-:W-:-:S06]  /*01b0*/  IMAD.HI.U32 R5, R5, R9, R4 ;  /* 0x0000000905057227 */ /* 0x000fcc00078e0004 */
[----:B------:R-:W-:-:S04]  /*01c0*/  IMAD.HI.U32 R5, R5, R6, RZ ;  /* 0x0000000605057227 */ /* 0x000fc800078e00ff */
[----:B------:R-:W-:-:S04]  /*01d0*/  IMAD.MOV R2, RZ, RZ, -R5 ;  /* 0x000000ffff027224 */ /* 0x000fc800078e0a05 */
[----:B------:R-:W-:-:S05]  /*01e0*/  IMAD R2, R7, R2, R6 ;  /* 0x0000000207027224 */ /* 0x000fca00078e0206 */
[----:B------:R-:W-:-:S13]  /*01f0*/  ISETP.GT.U32.AND P1, PT, R7, R2, PT ;  /* 0x000000020700720c */ /* 0x000fda0003f24070 */
[----:B------:R-:W-:Y:S02]  /*0200*/  @!P1 IMAD.IADD R2, R2, 0x1, -R7 ;  /* 0x0000000102029824 */ /* 0x000fe400078e0a07 */
[----:B------:R-:W-:Y:S01]  /*0210*/  @!P1 VIADD R5, R5, 0x1 ;  /* 0x0000000105059836 */ /* 0x000fe20000000000 */
[----:B------:R-:W-:Y:S02]  /*0220*/  ISETP.NE.AND P1, PT, R3, RZ, PT ;  /* 0x000000ff0300720c */ /* 0x000fe40003f25270 */
[----:B------:R-:W-:Y:S02]  /*0230*/  ISETP.GE.U32.AND P0, PT, R2, R7, PT ;  /* 0x000000070200720c */ /* 0x000fe40003f06070 */
[----:B------:R-:W-:Y:S02]  /*0240*/  LOP3.LUT R2, R0, R3, RZ, 0x3c, !PT ;  /* 0x0000000300027212 */ /* 0x000fe400078e3cff */
[----:B------:R-:W-:Y:S02]  /*0250*/  SHF.R.S32.HI R7, RZ, 0x1f, R0 ;  /* 0x0000001fff077819 */ /* 0x000fe40000011400 */
[----:B------:R-:W-:-:S07]  /*0260*/  ISETP.GE.AND P2, PT, R2, RZ, PT ;  /* 0x000000ff0200720c */ /* 0x000fce0003f46270 */
[----:B------:R-:W-:-:S04]  /*0270*/  @P0 VIADD R5, R5, 0x1 ;  /* 0x0000000105050836 */ /* 0x000fc80000000000 */
[----:B------:R-:W-:Y:S02]  /*0280*/  IMAD.MOV.U32 R2, RZ, RZ, R5 ;  /* 0x000000ffff027224 */ /* 0x000fe400078e0005 */
[----:B------:R-:W-:Y:S02]  /*0290*/  VIADD R5, R3, 0x2 ;  /* 0x0000000203057836 */ /* 0x000fe40000000000 */
[----:B------:R-:W-:Y:S01]  /*02a0*/  @!P2 IMAD.MOV R2, RZ, RZ, -R2 ;  /* 0x000000ffff02a224 */ /* 0x000fe200078e0a02 */
[----:B------:R-:W-:-:S05]  /*02b0*/  @!P1 LOP3.LUT R2, RZ, R3, RZ, 0x33, !PT ;  /* 0x00000003ff029212 */ /* 0x000fca00078e33ff */
[----:B------:R-:W-:-:S05]  /*02c0*/  IMAD.SHL.U32 R2, R2, 0x2, RZ ;  /* 0x0000000202027824 */ /* 0x000fca00078e00ff */
[CC--:B------:R-:W-:Y:S02]  /*02d0*/  IADD3 R4, PT, PT, R2.reuse, R0.reuse, R5 ;  /* 0x0000000002047210 */ /* 0x0c0fe40007ffe005 */
[--C-:B------:R-:W-:Y:S02]  /*02e0*/  IADD3 R8, P0, P1, R2, R0, R3.reuse ;  /* 0x0000000002087210 */ /* 0x100fe4000791e003 */
[----:B------:R-:W-:Y:S01]  /*02f0*/  SHF.R.S32.HI R2, RZ, 0x1f, R2 ;  /* 0x0000001fff027819 */ /* 0x000fe20000011402 */
[C---:B------:R-:W-:Y:S02]  /*0300*/  VIADD R6, R4.reuse, 0x1 ;  /* 0x0000000104067836 */ /* 0x040fe40000000000 */
[----:B------:R-:W-:Y:S01]  /*0310*/  IMAD.IADD R19, R4, 0x1, -R3 ;  /* 0x0000000104137824 */ /* 0x000fe200078e0a03 */
[----:B------:R-:W-:Y:S02]  /*0320*/  IADD3.X R13, PT, PT, R2, R7, R11, P0, P1 ;  /* 0x00000007020d7210 */ /* 0x000fe400007e240b */
[----:B------:R-:W-:Y:S01]  /*0330*/  IADD3 R0, P2, PT, R6, R3, RZ ;  /* 0x0000000306007210 */ /* 0x000fe20007f5e0ff */
[----:B------:R-:W-:Y:S01]  /*0340*/  VIADD R3, R3, 0x3 ;  /* 0x0000000303037836 */ /* 0x000fe20000000000 */
[----:B0-----:R-:W-:-:S02]  /*0350*/  LEA R14, P1, R8, UR6, 0x2 ;  /* 0x00000006080e7c11 */ /* 0x001fc4000f8210ff */
[----:B------:R-:W-:Y:S02]  /*0360*/  LEA.HI.X.SX32 R11, R6, R11, 0x1, P2 ;  /* 0x0000000b060b7211 */ /* 0x000fe400010f0eff */
[----:B------:R-:W0:Y:S01]  /*0370*/  LDC.64 R6, c[0x0][0x388] ;  /* 0x0000e200ff067b82 */ /* 0x000e220000000a00 */
[C---:B------:R-:W-:Y:S02]  /*0380*/  IADD3 R12, P0, PT, R8.reuse, 0x1, RZ ;  /* 0x00000001080c7810 */ /* 0x040fe40007f1e0ff */
[----:B------:R-:W-:Y:S02]  /*0390*/  LEA.HI.X R15, R8, UR7, R13, 0x2, P1 ;  /* 0x00000007080f7c11 */ /* 0x000fe400088f140d */
[----:B------:R-:W-:Y:S01]  /*03a0*/  SHF.R.S32.HI R2, RZ, 0x1f, R5 ;  /* 0x0000001fff027819 */ /* 0x000fe20000011405 */
[----:B------:R-:W-:Y:S01]  /*03b0*/  IMAD.X R13, RZ, RZ, R13, P0 ;  /* 0x000000ffff0d7224 */ /* 0x000fe200000e060d */
[CC--:B------:R-:W-:Y:S02]  /*03c0*/  IADD3 R17, P0, PT, -R5.reuse, R12.reuse, RZ ;  /* 0x0000000c05117210 */ /* 0x0c0fe40007f1e1ff */
[----:B------:R-:W-:-:S02]  /*03d0*/  IADD3 R9, P1, PT, R5, R12, RZ ;  /* 0x0000000c05097210 */ /* 0x000fc40007f3e0ff */
[----:B------:R-:W-:Y:S01]  /*03e0*/  SHF.R.S32.HI R4, RZ, 0x1f, R3 ;  /* 0x0000001fff047819 */ /* 0x000fe20000011403 */
[----:B------:R-:W-:Y:S01]  /*03f0*/  IMAD.X R22, R13, 0x1, ~R2, P0 ;  /* 0x000000010d167824 */ /* 0x000fe200000e0e02 */
[-C--:B------:R-:W-:Y:S01]  /*0400*/  IADD3 R16, P2, PT, -R3, R12.reuse, RZ ;  /* 0x0000000c03107210 */ /* 0x080fe20007f5e1ff */
[----:B------:R-:W-:Y:S01]  /*0410*/  IMAD.X R18, R2, 0x1, R13, P1 ;  /* 0x0000000102127824 */ /* 0x000fe200008e060d */
[----:B------:R-:W-:Y:S02]  /*0420*/  LEA R20, P0, R17, UR6, 0x2 ;  /* 0x0000000611147c11 */ /* 0x000fe4000f8010ff */
[----:B------:R-:W-:Y:S02]  /*0430*/  LEA R8, P1, R9, UR6, 0x2 ;  /* 0x0000000609087c11 */ /* 0x000fe4000f8210ff */
[----:B------:R-:W-:Y:S01]  /*0440*/  IADD3 R5, P3, PT, R3, R12, RZ ;  /* 0x0000000c03057210 */ /* 0x000fe20007f7e0ff */
[----:B------:R-:W-:Y:S01]  /*0450*/  IMAD.X R3, R13, 0x1, ~R4, P2 ;  /* 0x000000010d037824 */ /* 0x000fe200010e0e04 */
[----:B------:R-:W-:-:S02]  /*0460*/  LEA.HI.X R21, R17, UR7, R22, 0x2, P0 ;  /* 0x0000000711157c11 */ /* 0x000fc400080f1416 */
[----:B------:R-:W-:Y:S01]  /*0470*/  LEA R2, P2, R16, UR6, 0x2 ;  /* 0x0000000610027c11 */ /* 0x000fe2000f8410ff */
[----:B------:R-:W-:Y:S01]  /*0480*/  IMAD.X R10, R4, 0x1, R13, P3 ;  /* 0x00000001040a7824 */ /* 0x000fe200018e060d */
[----:B------:R-:W-:Y:S01]  /*0490*/  LEA.HI.X R9, R9, UR7, R18, 0x2, P1 ;  /* 0x0000000709097c11 */ /* 0x000fe200088f1412 */
[----:B--2---:R-:W2:Y:S01]  /*04a0*/  LDG.E R17, desc[UR4][R14.64+0xc] ;  /* 0x00000c040e117981 */ /* 0x004ea2000c1e1900 */
[C---:B------:R-:W-:Y:S02]  /*04b0*/  LEA R4, P3, R5.reuse, UR6, 0x2 ;  /* 0x0000000605047c11 */ /* 0x040fe4000f8610ff */
[----:B------:R-:W-:Y:S01]  /*04c0*/  LEA.HI.X R3, R16, UR7, R3, 0x2, P2 ;  /* 0x0000000710037c11 */ /* 0x000fe200090f1403 */
[----:B------:R-:W3:Y:S01]  /*04d0*/  LDG.E R18, desc[UR4][R14.64+0x8] ;  /* 0x000008040e127981 */ /* 0x000ee2000c1e1900 */
[----:B------:R-:W-:Y:S01]  /*04e0*/  LEA.HI.X R5, R5, UR7, R10, 0x2, P3 ;  /* 0x0000000705057c11 */ /* 0x000fe200098f140a */
[----:B0-----:R-:W-:Y:S02]  /*04f0*/  IMAD.WIDE R6, R19, 0x4, R6 ;  /* 0x0000000413067825 */ /* 0x001fe400078e0206 */
[----:B------:R-:W3:Y:S01]  /*0500*/  LDG.E R21, desc[UR4][R20.64+0x8] ;  /* 0x0000080414157981 */ /* 0x000ee2000c1e1900 */
[----:B------:R-:W-:-:S03]  /*0510*/  LEA R10, P0, R0, UR6, 0x2 ;  /* 0x00000006000a7c11 */ /* 0x000fc6000f8010ff */
[----:B------:R-:W3:Y:S01]  /*0520*/  LDG.E R8, desc[UR4][R8.64+0x8] ;  /* 0x0000080408087981 */ /* 0x000ee2000c1e1900 */
[----:B------:R-:W-:-:S03]  /*0530*/  LEA.HI.X R11, R0, UR7, R11, 0x2, P0 ;  /* 0x00000007000b7c11 */ /* 0x000fc600080f140b */
[----:B------:R-:W4:Y:S04]  /*0540*/  LDG.E R16, desc[UR4][R14.64+0x10] ;  /* 0x000010040e107981 */ /* 0x000f28000c1e1900 */
[----:B------:R-:W4:Y:S04]  /*0550*/  LDG.E R2, desc[UR4][R2.64+0x8] ;  /* 0x0000080402027981 */ /* 0x000f28000c1e1900 */
[----:B------:R-:W5:Y:S04]  /*0560*/  LDG.E R5, desc[UR4][R4.64+0x8] ;  /* 0x0000080404057981 */ /* 0x000f68000c1e1900 */
[----:B------:R-:W5:Y:S04]  /*0570*/  LDG.E R6, desc[UR4][R6.64] ;  /* 0x0000000406067981 */ /* 0x000f68000c1e1900 */
[----:B------:R-:W5:Y:S01]  /*0580*/  LDG.E R11, desc[UR4][R10.64+0x4] ;  /* 0x000004040a0b7981 */ /* 0x000f62000c1e1900 */
[----:B------:R-:W-:Y:S01]  /*0590*/  BSSY.RECONVERGENT B0, `(.L_x_0) ;  /* 0x000000f000007945 */ /* 0x000fe20003800200 */
[----:B--2---:R-:W-:-:S02]  /*05a0*/  ISETP.NE.AND P0, PT, R17, RZ, PT ;  /* 0x000000ff1100720c */ /* 0x004fc40003f05270 */
[----:B---3--:R-:W-:-:S04]  /*05b0*/  IADD3 R19, PT, PT, R18, R8, R21 ;  /* 0x0000000812137210 */ /* 0x008fc80007ffe015 */
[----:B----4-:R-:W-:-:S04]  /*05c0*/  IADD3 R16, PT, PT, R2, R19, R16 ;  /* 0x0000001302107210 */ /* 0x010fc80007ffe010 */
[----:B-----5:R-:W-:-:S05]  /*05d0*/  IADD3 R16, PT, PT, R6, R16, R5 ;  /* 0x0000001006107210 */ /* 0x020fca0007ffe005 */
[----:B------:R-:W-:Y:S01]  /*05e0*/  IMAD.IADD R16, R16, 0x1, R11 ;  /* 0x0000000110107824 */ /* 0x000fe200078e020b */
[----:B------:R-:W-:Y:S06]  /*05f0*/  @!P0 BRA `(.L_x_1) ;  /* 0x0000000000188947 */ /* 0x000fec0003800000 */
[----:B------:R-:W-:-:S13]  /*0600*/  ISETP.NE.AND P0, PT, R17, 0x1, PT ;  /* 0x000000011100780c */ /* 0x000fda0003f05270 */
[----:B------:R-:W-:Y:S05]  /*0610*/  @P0 BRA `(.L_x_2) ;  /* 0x0000000000180947 */ /* 0x000fea0003800000 */
[----:B------:R-:W-:-:S04]  /*0620*/  LOP3.LUT R0, R16, 0xfffffffe, RZ, 0xc0, !PT ;  /* 0xfffffffe10007812 */ /* 0x000fc800078ec0ff */
[----:B------:R-:W-:-:S04]  /*0630*/  ISETP.NE.AND P0, PT, R0, 0x2, PT ;  /* 0x000000020000780c */ /* 0x000fc80003f05270 */
[----:B------:R-:W-:Y:S01]  /*0640*/  SEL R17, RZ, 0x1, P0 ;  /* 0x00000001ff117807 */ /* 0x000fe20000000000 */
[----:B------:R-:W-:Y:S08]  /*0650*/  BRA `(.L_x_2) ;  /* 0x0000000000087947 */ /* 0x000ff00003800000 */
.L_x_1:
[----:B------:R-:W-:-:S04]  /*0660*/  ISETP.NE.AND P0, PT, R16, 0x3, PT ;  /* 0x000000031000780c */ /* 0x000fc80003f05270 */
[----:B------:R-:W-:-:S09]  /*0670*/  SEL R17, RZ, 0x1, P0 ;  /* 0x00000001ff117807 */ /* 0x000fd20000000000 */
.L_x_2:
[----:B------:R-:W-:Y:S05]  /*0680*/  BSYNC.RECONVERGENT B0 ;  /* 0x0000000000007941 */ /* 0x000fea0003800200 */
.L_x_0:
[----:B------:R-:W0:Y:S02]  /*0690*/  LDCU.64 UR6, c[0x0][0x390] ;  /* 0x00007200ff0677ac */ /* 0x000e240008000a00 */
[----:B0-----:R-:W-:-:S04]  /*06a0*/  LEA R2, P0, R12, UR6, 0x2 ;  /* 0x000000060c027c11 */ /* 0x001fc8000f8010ff */
[----:B------:R-:W-:-:S05]  /*06b0*/  LEA.HI.X R3, R12, UR7, R13, 0x2, P0 ;  /* 0x000000070c037c11 */ /* 0x000fca00080f140d */
[----:B------:R-:W-:Y:S01]  /*06c0*/  STG.E desc[UR4][R2.64+0x8], R17 ;  /* 0x0000081102007986 */ /* 0x000fe2000c101904 */
[----:B------:R-:W-:Y:S05]  /*06d0*/  EXIT ;  /* 0x000000000000794d */ /* 0x000fea0003800000 */
.L_x_3:
[----:B------:R-:W-:-:S00]  /*06e0*/  BRA `(.L_x_3) ;  /* 0xfffffffc00fc7947 */ /* 0x000fc0000383ffff */
[----:B------:R-:W-:-:S00]  /*06f0*/  NOP ;  /* 0x0000000000007918 */ /* 0x000fc00000000000 */
        /* <DEDUP_REMOVED lines=8> */
.L_x_4:


//--------------------- .nv.shared.reserved.0     --------------------------
	.section	.nv.shared.reserved.0,"aw",@nobits
	.weak		__nv_reservedSMEM_offset_0_alias
	.size		__nv_reservedSMEM_offset_0_alias, 0, 64
	.other		__nv_reservedSMEM_offset_0_alias,@"STO_CUDA_RESERVED_SHARED STV_DEFAULT"
__nv_reservedSMEM_offset_0_alias:
	.zero		0
	.zero		64


//--------------------- .nv.constant0._Z20gameOfLifeStepKerneliiPiS_ --------------------------
	.section	.nv.constant0._Z20gameOfLifeStepKerneliiPiS_,"a",@progbits
	.sectionflags	@""
	.align	4
.nv.constant0._Z20gameOfLifeStepKerneliiPiS_:
	.zero		920


//--------------------- SYMBOLS --------------------------

	.type		.nv.reservedSmem.offset0,@object
	.size		.nv.reservedSmem.offset0,0x4
